//
// Generated by NVIDIA NVVM Compiler
//
// Compiler Build ID: CL-36424714
// Cuda compilation tools, release 13.0, V13.0.88
// Based on NVVM 20.0.0
//

.version 9.0
.target sm_100
.address_size 64

	// .globl	_Z20histo_private_kernelPcjPj

.visible .entry _Z20histo_private_kernelPcjPj(
	.param .u64 .ptr .align 1 _Z20histo_private_kernelPcjPj_param_0,
	.param .u32 _Z20histo_private_kernelPcjPj_param_1,
	.param .u64 .ptr .align 1 _Z20histo_private_kernelPcjPj_param_2
)
{
	.reg .pred 	%p<7>;
	.reg .b16 	%rs<6>;
	.reg .b32 	%r<18>;
	.reg .b64 	%rd<17>;

	ld.param.u64 	%rd6, [_Z20histo_private_kernelPcjPj_param_0];
	ld.param.u32 	%r11, [_Z20histo_private_kernelPcjPj_param_1];
	ld.param.u64 	%rd7, [_Z20histo_private_kernelPcjPj_param_2];
	cvta.to.global.u64 	%rd1, %rd7;
	mov.u32 	%r1, %ctaid.x;
	mov.u32 	%r2, %ntid.x;
	mov.u32 	%r17, %tid.x;
	mad.lo.s32 	%r4, %r1, %r2, %r17;
	setp.ge.u32 	%p1, %r4, %r11;
	@%p1 bra 	$L__BB0_3;
	cvta.to.global.u64 	%rd8, %rd6;
	cvt.u64.u32 	%rd9, %r4;
	add.s64 	%rd10, %rd8, %rd9;
	ld.global.u8 	%rs2, [%rd10];
	add.s16 	%rs1, %rs2, -97;
	and.b16  	%rs3, %rs1, 255;
	setp.gt.u16 	%p2, %rs3, 25;
	@%p2 bra 	$L__BB0_3;
	and.b16  	%rs4, %rs1, 252;
	shr.u16 	%rs5, %rs4, 2;
	cvt.u32.u16 	%r12, %rs5;
	mad.lo.s32 	%r13, %r1, 7, %r12;
	mul.wide.u32 	%rd11, %r13, 4;
	add.s64 	%rd12, %rd1, %rd11;
	atom.global.add.u32 	%r14, [%rd12], 1;
$L__BB0_3:
	setp.eq.s32 	%p3, %r1, 0;
	@%p3 bra 	$L__BB0_9;
	bar.sync 	0;
	setp.gt.u32 	%p4, %r17, 6;
	@%p4 bra 	$L__BB0_9;
	mul.wide.u32 	%rd13, %r17, 4;
	add.s64 	%rd16, %rd1, %rd13;
	mul.wide.u32 	%rd3, %r2, 4;
	mad.lo.s32 	%r16, %r1, 7, %r17;
$L__BB0_6:
	mul.wide.u32 	%rd14, %r16, 4;
	add.s64 	%rd15, %rd1, %rd14;
	ld.global.u32 	%r8, [%rd15];
	setp.eq.s32 	%p5, %r8, 0;
	@%p5 bra 	$L__BB0_8;
	atom.global.add.u32 	%r15, [%rd16], %r8;
$L__BB0_8:
	add.s32 	%r17, %r17, %r2;
	add.s64 	%rd16, %rd16, %rd3;
	add.s32 	%r16, %r16, %r2;
	setp.lt.u32 	%p6, %r17, 7;
	@%p6 bra 	$L__BB0_6;
$L__BB0_9:
	ret;

}


// ===== COMPILED SASS (sm_100) =====

	.target	sm_100

	.elftype	@"ET_EXEC"


//--------------------- .note.nv.tkinfo           --------------------------
	.section	.note.nv.tkinfo,"",@"SHT_NOTE"
	.sectionflags	@"SHF_NOTE_NV_TKINFO"
	.tkinfo
        /*0018*/ 	.word	0x00000002
        /*0030*/ 	.string	""
        /*0030*/ 	.string	"ptxas"
        /*0030*/ 	.string	"Cuda compilation tools, release 13.0, V13.0.88"
        /*0030*/ 	.string	"Build cuda_13.0.r13.0/compiler.36424714_0"
        /*0030*/ 	.string	"-arch sm_100 -m 64 "



//--------------------- .note.nv.cuinfo           --------------------------
	.section	.note.nv.cuinfo,"",@"SHT_NOTE"
	.sectionflags	@"SHF_NOTE_NV_CUINFO"
        /*0018*/ 	.short	0x0002
        /*001a*/ 	.short	0x0064
        /*001c*/ 	.short	0x0082
	.zero		2


//--------------------- .nv.info                  --------------------------
	.section	.nv.info,"",@"SHT_CUDA_INFO"
	.align	4


	//----- nvinfo : EIATTR_REGCOUNT
	.align		4
        /*0000*/ 	.byte	0x04, 0x2f
        /*0002*/ 	.short	(.L_1 - .L_0)
	.align		4
.L_0:
        /*0004*/ 	.word	index@(_Z20histo_private_kernelPcjPj)
        /*0008*/ 	.word	0x0000000e


	//----- nvinfo : EIATTR_FRAME_SIZE
	.align		4
.L_1:
        /*000c*/ 	.byte	0x04, 0x11
        /*000e*/ 	.short	(.L_3 - .L_2)
	.align		4
.L_2:
        /*0010*/ 	.word	index@(_Z20histo_private_kernelPcjPj)
        /*0014*/ 	.word	0x00000000


	//----- nvinfo : EIATTR_MIN_STACK_SIZE
	.align		4
.L_3:
        /*0018*/ 	.byte	0x04, 0x12
        /*001a*/ 	.short	(.L_5 - .L_4)
	.align		4
.L_4:
        /*001c*/ 	.word	index@(_Z20histo_private_kernelPcjPj)
        /*0020*/ 	.word	0x00000000
.L_5:


//--------------------- .nv.compat                --------------------------
	.section	.nv.compat,"",@"SHT_CUDA_COMPAT_INFO"
	.align	4
        /*0000*/ 	.byte	0x02, 0x09, 0x00, 0x00, 0x02, 0x02, 0x01, 0x00, 0x02, 0x05, 0x05, 0x00, 0x03, 0x07, 0x01, 0x01
        /*0010*/ 	.byte	0x02, 0x03, 0x00, 0x00, 0x02, 0x06, 0x01, 0x00, 0x04, 0x0b, 0x08, 0x00, 0x09, 0x00, 0x00, 0x00
        /*0020*/ 	.byte	0x00, 0x00, 0x00, 0x00


//--------------------- .nv.info._Z20histo_private_kernelPcjPj --------------------------
	.section	.nv.info._Z20histo_private_kernelPcjPj,"",@"SHT_CUDA_INFO"
	.sectionflags	@""
	.align	4


	//----- nvinfo : EIATTR_CUDA_API_VERSION
	.align		4
        /*0000*/ 	.byte	0x04, 0x37
        /*0002*/ 	.short	(.L_7 - .L_6)
.L_6:
        /*0004*/ 	.word	0x00000082


	//----- nvinfo : EIATTR_KPARAM_INFO
	.align		4
.L_7:
        /*0008*/ 	.byte	0x04, 0x17
        /*000a*/ 	.short	(.L_9 - .L_8)
.L_8:
        /*000c*/ 	.word	0x00000000
        /*0010*/ 	.short	0x0002
        /*0012*/ 	.short	0x0010
        /*0014*/ 	.byte	0x00, 0xf5, 0x21, 0x00


	//----- nvinfo : EIATTR_KPARAM_INFO
	.align		4
.L_9:
        /*0018*/ 	.byte	0x04, 0x17
        /*001a*/ 	.short	(.L_11 - .L_10)
.L_10:
        /*001c*/ 	.word	0x00000000
        /*0020*/ 	.short	0x0001
        /*0022*/ 	.short	0x0008
        /*0024*/ 	.byte	0x00, 0xf0, 0x11, 0x00


	//----- nvinfo : EIATTR_KPARAM_INFO
	.align		4
.L_11:
        /*0028*/ 	.byte	0x04, 0x17
        /*002a*/ 	.short	(.L_13 - .L_12)
.L_12:
        /*002c*/ 	.word	0x00000000
        /*0030*/ 	.short	0x0000
        /*0032*/ 	.short	0x0000
        /*0034*/ 	.byte	0x00, 0xf5, 0x21, 0x00


	//----- nvinfo : EIATTR_SPARSE_MMA_MASK
	.align		4
.L_13:
        /*0038*/ 	.byte	0x03, 0x50
        /*003a*/ 	.short	0x0000


	//----- nvinfo : EIATTR_MAXREG_COUNT
	.align		4
        /*003c*/ 	.byte	0x03, 0x1b
        /*003e*/ 	.short	0x00ff


	//----- nvinfo : EIATTR_NUM_BARRIERS
	.align		4
        /*0040*/ 	.byte	0x02, 0x4c
        /*0042*/ 	.byte	0x01
	.zero		1


	//----- nvinfo : EIATTR_MERCURY_ISA_VERSION
	.align		4
        /*0044*/ 	.byte	0x03, 0x5f
        /*0046*/ 	.short	0x0101


	//----- nvinfo : EIATTR_VRC_CTA_INIT_COUNT
	.align		4
        /*0048*/ 	.byte	0x02, 0x4a
	.zero		1
	.zero		1


	//----- nvinfo : EIATTR_EXIT_INSTR_OFFSETS
	.align		4
        /*004c*/ 	.byte	0x04, 0x1c
        /*004e*/ 	.short	(.L_15 - .L_14)


	//   ....[0]....
.L_14:
        /*0050*/ 	.word	0x000001b0


	//   ....[1]....
        /*0054*/ 	.word	0x000001e0


	//   ....[2]....
        /*0058*/ 	.word	0x000002f0


	//----- nvinfo : EIATTR_CRS_STACK_SIZE
	.align		4
.L_15:
        /*005c*/ 	.byte	0x04, 0x1e
        /*005e*/ 	.short	(.L_17 - .L_16)
.L_16:
        /*0060*/ 	.word	0x00000000


	//----- nvinfo : EIATTR_CBANK_PARAM_SIZE
	.align		4
.L_17:
        /*0064*/ 	.byte	0x03, 0x19
        /*0066*/ 	.short	0x0018


	//----- nvinfo : EIATTR_PARAM_CBANK
	.align		4
        /*0068*/ 	.byte	0x04, 0x0a
        /*006a*/ 	.short	(.L_19 - .L_18)
	.align		4
.L_18:
        /*006c*/ 	.word	index@(.nv.constant0._Z20histo_private_kernelPcjPj)
        /*0070*/ 	.short	0x0380
        /*0072*/ 	.short	0x0018


	//----- nvinfo : EIATTR_SW_WAR
	.align		4
.L_19:
        /*0074*/ 	.byte	0x04, 0x36
        /*0076*/ 	.short	(.L_21 - .L_20)
.L_20:
        /*0078*/ 	.word	0x00000008
.L_21:


//--------------------- .nv.callgraph             --------------------------
	.section	.nv.callgraph,"",@"SHT_CUDA_CALLGRAPH"
	.align	4
	.sectionentsize	8
	.align		4
        /*0000*/ 	.word	0x00000000
	.align		4
        /*0004*/ 	.word	0xffffffff
	.align		4
        /*0008*/ 	.word	0x00000000
	.align		4
        /*000c*/ 	.word	0xfffffffe
	.align		4
        /*0010*/ 	.word	0x00000000
	.align		4
        /*0014*/ 	.word	0xfffffffd
	.align		4
        /*0018*/ 	.word	0x00000000
	.align		4
        /*001c*/ 	.word	0xfffffffc


//--------------------- .text._Z20histo_private_kernelPcjPj --------------------------
	.section	.text._Z20histo_private_kernelPcjPj,"ax",@progbits
	.align	128
        .global         _Z20histo_private_kernelPcjPj
        .type           _Z20histo_private_kernelPcjPj,@function
        .size           _Z20histo_private_kernelPcjPj,(.L_x_6 - _Z20histo_private_kernelPcjPj)
        .other          _Z20histo_private_kernelPcjPj,@"STO_CUDA_ENTRY STV_DEFAULT"
_Z20histo_private_kernelPcjPj:
.text._Z20histo_private_kernelPcjPj:
[----:B------:R-:W-:Y:S01]  /*0000*/  LDC R1, c[0x0][0x37c] ;  /* 0x0000df00ff017b82 */ /* 0x000fe20000000800 */
[----:B------:R-:W0:Y:S07]  /*0010*/  S2R R8, SR_CTAID.X ;  /* 0x0000000000087919 */ /* 0x000e2e0000002500 */
[----:B------:R-:W1:Y:S01]  /*0020*/  LDC R10, c[0x0][0x360] ;  /* 0x0000d800ff0a7b82 */ /* 0x000e620000000800 */
[----:B------:R-:W2:Y:S01]  /*0030*/  LDCU UR4, c[0x0][0x388] ;  /* 0x00007100ff0477ac */ /* 0x000ea20008000800 */
[----:B------:R-:W-:Y:S01]  /*0040*/  BSSY.RECONVERGENT B0, `(.L_x_0) ;  /* 0x0000016000007945 */ /* 0x000fe20003800200 */
[----:B------:R-:W1:Y:S01]  /*0050*/  S2R R9, SR_TID.X ;  /* 0x0000000000097919 */ /* 0x000e620000002100 */
[C---:B0-----:R-:W-:Y:S01]  /*0060*/  ISETP.NE.AND P0, PT, R8.reuse, RZ, PT ;  /* 0x000000ff0800720c */ /* 0x041fe20003f05270 */
[----:B-1----:R-:W-:-:S05]  /*0070*/  IMAD R2, R8, R10, R9 ;  /* 0x0000000a08027224 */ /* 0x002fca00078e0209 */
[----:B--2---:R-:W-:Y:S01]  /*0080*/  ISETP.GE.U32.AND P1, PT, R2, UR4, PT ;  /* 0x0000000402007c0c */ /* 0x004fe2000bf26070 */
[----:B------:R-:W0:-:S12]  /*0090*/  LDCU.64 UR4, c[0x0][0x358] ;  /* 0x00006b00ff0477ac */ /* 0x000e180008000a00 */
[----:B------:R-:W-:Y:S05]  /*00a0*/  @P1 BRA `(.L_x_1) ;  /* 0x00000000003c1947 */ /* 0x000fea0003800000 */
[----:B------:R-:W1:Y:S02]  /*00b0*/  LDCU.64 UR6, c[0x0][0x380] ;  /* 0x00007000ff0677ac */ /* 0x000e640008000a00 */
[----:B-1----:R-:W-:-:S05]  /*00c0*/  IADD3 R2, P1, PT, R2, UR6, RZ ;  /* 0x0000000602027c10 */ /* 0x002fca000ff3e0ff */
[----:B------:R-:W-:-:S05]  /*00d0*/  IMAD.X R3, RZ, RZ, UR7, P1 ;  /* 0x00000007ff037e24 */ /* 0x000fca00088e06ff */
[----:B0-----:R-:W2:Y:S02]  /*00e0*/  LDG.E.U8 R2, desc[UR4][R2.64] ;  /* 0x0000000402027981 */ /* 0x001ea4000c1e1100 */
[----:B--2---:R-:W-:-:S05]  /*00f0*/  VIADD R0, R2, 0xffffff9f ;  /* 0xffffff9f02007836 */ /* 0x004fca0000000000 */
[----:B------:R-:W-:-:S04]  /*0100*/  LOP3.LUT R4, R0, 0xff, RZ, 0xc0, !PT ;  /* 0x000000ff00047812 */ /* 0x000fc800078ec0ff */
[----:B------:R-:W-:-:S13]  /*0110*/  ISETP.GT.U32.AND P1, PT, R4, 0x19, PT ;  /* 0x000000190400780c */ /* 0x000fda0003f24070 */
[----:B------:R-:W-:Y:S05]  /*0120*/  @P1 BRA `(.L_x_1) ;  /* 0x00000000001c1947 */ /* 0x000fea0003800000 */
[----:B------:R-:W0:Y:S01]  /*0130*/  LDC.64 R2, c[0x0][0x390] ;  /* 0x0000e400ff027b82 */ /* 0x000e220000000a00 */
[----:B------:R-:W-:Y:S01]  /*0140*/  LOP3.LUT R0, R0, 0xfc, RZ, 0xc0, !PT ;  /* 0x000000fc00007812 */ /* 0x000fe200078ec0ff */
[----:B------:R-:W-:-:S03]  /*0150*/  HFMA2 R7, -RZ, RZ, 0, 5.9604644775390625e-08 ;  /* 0x00000001ff077431 */ /* 0x000fc600000001ff */
[----:B------:R-:W-:-:S05]  /*0160*/  SHF.R.U32.HI R0, RZ, 0x2, R0 ;  /* 0x00000002ff007819 */ /* 0x000fca0000011600 */
[----:B------:R-:W-:-:S04]  /*0170*/  IMAD R5, R8, 0x7, R0 ;  /* 0x0000000708057824 */ /* 0x000fc800078e0200 */
[----:B0-----:R-:W-:-:S05]  /*0180*/  IMAD.WIDE.U32 R2, R5, 0x4, R2 ;  /* 0x0000000405027825 */ /* 0x001fca00078e0002 */
[----:B------:R1:W-:Y:S02]  /*0190*/  REDG.E.ADD.STRONG.GPU desc[UR4][R2.64], R7 ;  /* 0x000000070200798e */ /* 0x0003e4000c12e104 */
.L_x_1:
[----:B0-----:R-:W-:Y:S05]  /*01a0*/  BSYNC.RECONVERGENT B0 ;  /* 0x0000000000007941 */ /* 0x001fea0003800200 */
.L_x_0:
[----:B------:R-:W-:Y:S05]  /*01b0*/  @!P0 EXIT ;  /* 0x000000000000894d */ /* 0x000fea0003800000 */
[----:B------:R-:W-:Y:S01]  /*01c0*/  BAR.SYNC.DEFER_BLOCKING 0x0 ;  /* 0x0000000000007b1d */ /* 0x000fe20000010000 */
[----:B------:R-:W-:-:S13]  /*01d0*/  ISETP.GT.U32.AND P0, PT, R9, 0x6, PT ;  /* 0x000000060900780c */ /* 0x000fda0003f04070 */
[----:B------:R-:W-:Y:S05]  /*01e0*/  @P0 EXIT ;  /* 0x000000000000094d */ /* 0x000fea0003800000 */
[----:B-1----:R-:W0:Y:S01]  /*01f0*/  LDC.64 R2, c[0x0][0x390] ;  /* 0x0000e400ff027b82 */ /* 0x002e220000000a00 */
[----:B------:R-:W-:-:S07]  /*0200*/  IMAD R11, R8, 0x7, R9 ;  /* 0x00000007080b7824 */ /* 0x000fce00078e0209 */
[----:B------:R-:W1:Y:S01]  /*0210*/  LDC.64 R6, c[0x0][0x390] ;  /* 0x0000e400ff067b82 */ /* 0x000e620000000a00 */
[----:B0-----:R-:W-:-:S07]  /*0220*/  IMAD.WIDE.U32 R2, R9, 0x4, R2 ;  /* 0x0000000409027825 */ /* 0x001fce00078e0002 */
.L_x_4:
[----:B-1----:R-:W-:-:S06]  /*0230*/  IMAD.WIDE.U32 R4, R11, 0x4, R6 ;  /* 0x000000040b047825 */ /* 0x002fcc00078e0006 */
[----:B------:R-:W2:Y:S01]  /*0240*/  LDG.E R5, desc[UR4][R4.64] ;  /* 0x0000000404057981 */ /* 0x000ea2000c1e1900 */
[----:B------:R-:W-:Y:S01]  /*0250*/  IMAD.IADD R9, R10, 0x1, R9 ;  /* 0x000000010a097824 */ /* 0x000fe200078e0209 */
[----:B------:R-:W-:Y:S04]  /*0260*/  BSSY.RECONVERGENT B0, `(.L_x_2) ;  /* 0x0000005000007945 */ /* 0x000fe80003800200 */
[----:B------:R-:W-:Y:S02]  /*0270*/  ISETP.GE.U32.AND P1, PT, R9, 0x7, PT ;  /* 0x000000070900780c */ /* 0x000fe40003f26070 */
[----:B--2---:R-:W-:-:S13]  /*0280*/  ISETP.NE.AND P0, PT, R5, RZ, PT ;  /* 0x000000ff0500720c */ /* 0x004fda0003f05270 */
[----:B------:R-:W-:Y:S05]  /*0290*/  @!P0 BRA `(.L_x_3) ;  /* 0x0000000000048947 */ /* 0x000fea0003800000 */
[----:B------:R0:W-:Y:S02]  /*02a0*/  REDG.E.ADD.STRONG.GPU desc[UR4][R2.64], R5 ;  /* 0x000000050200798e */ /* 0x0001e4000c12e104 */
.L_x_3:
[----:B------:R-:W-:Y:S05]  /*02b0*/  BSYNC.RECONVERGENT B0 ;  /* 0x0000000000007941 */ /* 0x000fea0003800200 */
.L_x_2:
[C---:B------:R-:W-:Y:S01]  /*02c0*/  IADD3 R11, PT, PT, R10.reuse, R11, RZ ;  /* 0x0000000b0a0b7210 */ /* 0x040fe20007ffe0ff */
[----:B0-----:R-:W-:Y:S01]  /*02d0*/  IMAD.WIDE.U32 R2, R10, 0x4, R2 ;  /* 0x000000040a027825 */ /* 0x001fe200078e0002 */
[----:B------:R-:W-:Y:S06]  /*02e0*/  @!P1 BRA `(.L_x_4) ;  /* 0xfffffffc00d09947 */ /* 0x000fec000383ffff */
[----:B------:R-:W-:Y:S05]  /*02f0*/  EXIT ;  /* 0x000000000000794d */ /* 0x000fea0003800000 */
.L_x_5:
[----:B------:R-:W-:-:S00]  /*0300*/  BRA `(.L_x_5) ;  /* 0xfffffffc00fc7947 */ /* 0x000fc0000383ffff */
[----:B------:R-:W-:-:S00]  /*0310*/  NOP ;  /* 0x0000000000007918 */ /* 0x000fc00000000000 */
        /* <DEDUP_REMOVED lines=14> */
.L_x_6:


//--------------------- .nv.shared.reserved.0     --------------------------
	.section	.nv.shared.reserved.0,"aw",@nobits
	.weak		__nv_reservedSMEM_offset_0_alias
	.size		__nv_reservedSMEM_offset_0_alias, 0, 64
	.other		__nv_reservedSMEM_offset_0_alias,@"STO_CUDA_RESERVED_SHARED STV_DEFAULT"
__nv_reservedSMEM_offset_0_alias:
	.zero		0
	.zero		64


//--------------------- .nv.constant0._Z20histo_private_kernelPcjPj --------------------------
	.section	.nv.constant0._Z20histo_private_kernelPcjPj,"a",@progbits
	.sectionflags	@""
	.align	4
.nv.constant0._Z20histo_private_kernelPcjPj:
	.zero		920


//--------------------- SYMBOLS --------------------------

	.type		.nv.reservedSmem.offset0,@object
	.size		.nv.reservedSmem.offset0,0x4
